//
// Generated by NVIDIA NVVM Compiler
//
// Compiler Build ID: CL-36424714
// Cuda compilation tools, release 13.0, V13.0.88
// Based on NVVM 20.0.0
//

.version 9.0
.target sm_100
.address_size 64

	// .globl	_Z6kernelPfS_S_

.visible .entry _Z6kernelPfS_S_(
	.param .u64 .ptr .align 1 _Z6kernelPfS_S__param_0,
	.param .u64 .ptr .align 1 _Z6kernelPfS_S__param_1,
	.param .u64 .ptr .align 1 _Z6kernelPfS_S__param_2
)
{
	.reg .b32 	%r<17>;
	.reg .b32 	%f<4>;
	.reg .b64 	%rd<11>;

	ld.param.u64 	%rd1, [_Z6kernelPfS_S__param_0];
	ld.param.u64 	%rd2, [_Z6kernelPfS_S__param_1];
	ld.param.u64 	%rd3, [_Z6kernelPfS_S__param_2];
	cvta.to.global.u64 	%rd4, %rd3;
	cvta.to.global.u64 	%rd5, %rd2;
	cvta.to.global.u64 	%rd6, %rd1;
	mov.u32 	%r1, %ntid.x;
	mov.u32 	%r2, %ntid.y;
	mov.u32 	%r3, %ntid.z;
	mov.u32 	%r4, %ctaid.x;
	mov.u32 	%r5, %nctaid.y;
	mov.u32 	%r6, %nctaid.z;
	mov.u32 	%r7, %ctaid.y;
	mov.u32 	%r8, %ctaid.z;
	mov.u32 	%r9, %tid.x;
	mov.u32 	%r10, %tid.y;
	mov.u32 	%r11, %tid.z;
	mad.lo.s32 	%r12, %r4, %r5, %r7;
	mad.lo.s32 	%r13, %r12, %r6, %r8;
	mad.lo.s32 	%r14, %r13, %r1, %r9;
	mad.lo.s32 	%r15, %r14, %r2, %r10;
	mad.lo.s32 	%r16, %r15, %r3, %r11;
	cvt.rn.f32.u32 	%f1, %r9;
	mul.wide.s32 	%rd7, %r16, 4;
	add.s64 	%rd8, %rd6, %rd7;
	st.global.f32 	[%rd8], %f1;
	cvt.rn.f32.u32 	%f2, %r10;
	add.s64 	%rd9, %rd5, %rd7;
	st.global.f32 	[%rd9], %f2;
	cvt.rn.f32.u32 	%f3, %r11;
	add.s64 	%rd10, %rd4, %rd7;
	st.global.f32 	[%rd10], %f3;
	ret;

}
	// .globl	_Z9kernelWowPf
.visible .entry _Z9kernelWowPf(
	.param .u64 .ptr .align 1 _Z9kernelWowPf_param_0
)
{
	.reg .b32 	%r<5>;
	.reg .b32 	%f<2>;
	.reg .b64 	%rd<5>;

	ld.param.u64 	%rd1, [_Z9kernelWowPf_param_0];
	cvta.to.global.u64 	%rd2, %rd1;
	mov.u32 	%r1, %ctaid.x;
	mov.u32 	%r2, %ntid.x;
	mov.u32 	%r3, %tid.x;
	mad.lo.s32 	%r4, %r1, %r2, %r3;
	cvt.rn.f32.u32 	%f1, %r3;
	mul.wide.s32 	%rd3, %r4, 4;
	add.s64 	%rd4, %rd2, %rd3;
	st.global.f32 	[%rd4], %f1;
	ret;

}


// ===== COMPILED SASS (sm_100) =====

	.target	sm_100

	.elftype	@"ET_EXEC"


//--------------------- .note.nv.tkinfo           --------------------------
	.section	.note.nv.tkinfo,"",@"SHT_NOTE"
	.sectionflags	@"SHF_NOTE_NV_TKINFO"
	.tkinfo
        /*0018*/ 	.word	0x00000002
        /*0030*/ 	.string	""
        /*0030*/ 	.string	"ptxas"
        /*0030*/ 	.string	"Cuda compilation tools, release 13.0, V13.0.88"
        /*0030*/ 	.string	"Build cuda_13.0.r13.0/compiler.36424714_0"
        /*0030*/ 	.string	"-arch sm_100 -m 64 "



//--------------------- .note.nv.cuinfo           --------------------------
	.section	.note.nv.cuinfo,"",@"SHT_NOTE"
	.sectionflags	@"SHF_NOTE_NV_CUINFO"
        /*0018*/ 	.short	0x0002
        /*001a*/ 	.short	0x0064
        /*001c*/ 	.short	0x0082
	.zero		2


//--------------------- .nv.info                  --------------------------
	.section	.nv.info,"",@"SHT_CUDA_INFO"
	.align	4


	//----- nvinfo : EIATTR_REGCOUNT
	.align		4
        /*0000*/ 	.byte	0x04, 0x2f
        /*0002*/ 	.short	(.L_1 - .L_0)
	.align		4
.L_0:
        /*0004*/ 	.word	index@(_Z6kernelPfS_S_)
        /*0008*/ 	.word	0x00000012


	//----- nvinfo : EIATTR_FRAME_SIZE
	.align		4
.L_1:
        /*000c*/ 	.byte	0x04, 0x11
        /*000e*/ 	.short	(.L_3 - .L_2)
	.align		4
.L_2:
        /*0010*/ 	.word	index@(_Z6kernelPfS_S_)
        /*0014*/ 	.word	0x00000000


	//----- nvinfo : EIATTR_REGCOUNT
	.align		4
.L_3:
        /*0018*/ 	.byte	0x04, 0x2f
        /*001a*/ 	.short	(.L_5 - .L_4)
	.align		4
.L_4:
        /*001c*/ 	.word	index@(_Z9kernelWowPf)
        /*0020*/ 	.word	0x0000000a


	//----- nvinfo : EIATTR_FRAME_SIZE
	.align		4
.L_5:
        /*0024*/ 	.byte	0x04, 0x11
        /*0026*/ 	.short	(.L_7 - .L_6)
	.align		4
.L_6:
        /*0028*/ 	.word	index@(_Z9kernelWowPf)
        /*002c*/ 	.word	0x00000000


	//----- nvinfo : EIATTR_MIN_STACK_SIZE
	.align		4
.L_7:
        /*0030*/ 	.byte	0x04, 0x12
        /*0032*/ 	.short	(.L_9 - .L_8)
	.align		4
.L_8:
        /*0034*/ 	.word	index@(_Z9kernelWowPf)
        /*0038*/ 	.word	0x00000000


	//----- nvinfo : EIATTR_MIN_STACK_SIZE
	.align		4
.L_9:
        /*003c*/ 	.byte	0x04, 0x12
        /*003e*/ 	.short	(.L_11 - .L_10)
	.align		4
.L_10:
        /*0040*/ 	.word	index@(_Z6kernelPfS_S_)
        /*0044*/ 	.word	0x00000000
.L_11:


//--------------------- .nv.compat                --------------------------
	.section	.nv.compat,"",@"SHT_CUDA_COMPAT_INFO"
	.align	4
        /*0000*/ 	.byte	0x02, 0x09, 0x00, 0x00, 0x02, 0x02, 0x01, 0x00, 0x02, 0x05, 0x05, 0x00, 0x03, 0x07, 0x01, 0x01
        /*0010*/ 	.byte	0x02, 0x03, 0x00, 0x00, 0x02, 0x06, 0x01, 0x00, 0x04, 0x0b, 0x08, 0x00, 0x09, 0x00, 0x00, 0x00
        /*0020*/ 	.byte	0x00, 0x00, 0x00, 0x00


//--------------------- .nv.info._Z9kernelWowPf   --------------------------
	.section	.nv.info._Z9kernelWowPf,"",@"SHT_CUDA_INFO"
	.sectionflags	@""
	.align	4


	//----- nvinfo : EIATTR_CUDA_API_VERSION
	.align		4
        /*0000*/ 	.byte	0x04, 0x37
        /*0002*/ 	.short	(.L_13 - .L_12)
.L_12:
        /*0004*/ 	.word	0x00000082


	//----- nvinfo : EIATTR_KPARAM_INFO
	.align		4
.L_13:
        /*0008*/ 	.byte	0x04, 0x17
        /*000a*/ 	.short	(.L_15 - .L_14)
.L_14:
        /*000c*/ 	.word	0x00000000
        /*0010*/ 	.short	0x0000
        /*0012*/ 	.short	0x0000
        /*0014*/ 	.byte	0x00, 0xf5, 0x21, 0x00


	//----- nvinfo : EIATTR_SPARSE_MMA_MASK
	.align		4
.L_15:
        /*0018*/ 	.byte	0x03, 0x50
        /*001a*/ 	.short	0x0000


	//----- nvinfo : EIATTR_MAXREG_COUNT
	.align		4
        /*001c*/ 	.byte	0x03, 0x1b
        /*001e*/ 	.short	0x00ff


	//----- nvinfo : EIATTR_MERCURY_ISA_VERSION
	.align		4
        /*0020*/ 	.byte	0x03, 0x5f
        /*0022*/ 	.short	0x0101


	//----- nvinfo : EIATTR_VRC_CTA_INIT_COUNT
	.align		4
        /*0024*/ 	.byte	0x02, 0x4a
	.zero		1
	.zero		1


	//----- nvinfo : EIATTR_EXIT_INSTR_OFFSETS
	.align		4
        /*0028*/ 	.byte	0x04, 0x1c
        /*002a*/ 	.short	(.L_17 - .L_16)


	//   ....[0]....
.L_16:
        /*002c*/ 	.word	0x000000a0


	//----- nvinfo : EIATTR_CBANK_PARAM_SIZE
	.align		4
.L_17:
        /*0030*/ 	.byte	0x03, 0x19
        /*0032*/ 	.short	0x0008


	//----- nvinfo : EIATTR_PARAM_CBANK
	.align		4
        /*0034*/ 	.byte	0x04, 0x0a
        /*0036*/ 	.short	(.L_19 - .L_18)
	.align		4
.L_18:
        /*0038*/ 	.word	index@(.nv.constant0._Z9kernelWowPf)
        /*003c*/ 	.short	0x0380
        /*003e*/ 	.short	0x0008


	//----- nvinfo : EIATTR_SW_WAR
	.align		4
.L_19:
        /*0040*/ 	.byte	0x04, 0x36
        /*0042*/ 	.short	(.L_21 - .L_20)
.L_20:
        /*0044*/ 	.word	0x00000008
.L_21:


//--------------------- .nv.info._Z6kernelPfS_S_  --------------------------
	.section	.nv.info._Z6kernelPfS_S_,"",@"SHT_CUDA_INFO"
	.sectionflags	@""
	.align	4


	//----- nvinfo : EIATTR_CUDA_API_VERSION
	.align		4
        /*0000*/ 	.byte	0x04, 0x37
        /*0002*/ 	.short	(.L_23 - .L_22)
.L_22:
        /*0004*/ 	.word	0x00000082


	//----- nvinfo : EIATTR_KPARAM_INFO
	.align		4
.L_23:
        /*0008*/ 	.byte	0x04, 0x17
        /*000a*/ 	.short	(.L_25 - .L_24)
.L_24:
        /*000c*/ 	.word	0x00000000
        /*0010*/ 	.short	0x0002
        /*0012*/ 	.short	0x0010
        /*0014*/ 	.byte	0x00, 0xf5, 0x21, 0x00


	//----- nvinfo : EIATTR_KPARAM_INFO
	.align		4
.L_25:
        /*0018*/ 	.byte	0x04, 0x17
        /*001a*/ 	.short	(.L_27 - .L_26)
.L_26:
        /*001c*/ 	.word	0x00000000
        /*0020*/ 	.short	0x0001
        /*0022*/ 	.short	0x0008
        /*0024*/ 	.byte	0x00, 0xf5, 0x21, 0x00


	//----- nvinfo : EIATTR_KPARAM_INFO
	.align		4
.L_27:
        /*0028*/ 	.byte	0x04, 0x17
        /*002a*/ 	.short	(.L_29 - .L_28)
.L_28:
        /*002c*/ 	.word	0x00000000
        /*0030*/ 	.short	0x0000
        /*0032*/ 	.short	0x0000
        /*0034*/ 	.byte	0x00, 0xf5, 0x21, 0x00


	//----- nvinfo : EIATTR_SPARSE_MMA_MASK
	.align		4
.L_29:
        /*0038*/ 	.byte	0x03, 0x50
        /*003a*/ 	.short	0x0000


	//----- nvinfo : EIATTR_MAXREG_COUNT
	.align		4
        /*003c*/ 	.byte	0x03, 0x1b
        /*003e*/ 	.short	0x00ff


	//----- nvinfo : EIATTR_MERCURY_ISA_VERSION
	.align		4
        /*0040*/ 	.byte	0x03, 0x5f
        /*0042*/ 	.short	0x0101


	//----- nvinfo : EIATTR_VRC_CTA_INIT_COUNT
	.align		4
        /*0044*/ 	.byte	0x02, 0x4a
	.zero		1
	.zero		1


	//----- nvinfo : EIATTR_EXIT_INSTR_OFFSETS
	.align		4
        /*0048*/ 	.byte	0x04, 0x1c
        /*004a*/ 	.short	(.L_31 - .L_30)


	//   ....[0]....
.L_30:
        /*004c*/ 	.word	0x000001e0


	//----- nvinfo : EIATTR_CBANK_PARAM_SIZE
	.align		4
.L_31:
        /*0050*/ 	.byte	0x03, 0x19
        /*0052*/ 	.short	0x0018


	//----- nvinfo : EIATTR_PARAM_CBANK
	.align		4
        /*0054*/ 	.byte	0x04, 0x0a
        /*0056*/ 	.short	(.L_33 - .L_32)
	.align		4
.L_32:
        /*0058*/ 	.word	index@(.nv.constant0._Z6kernelPfS_S_)
        /*005c*/ 	.short	0x0380
        /*005e*/ 	.short	0x0018


	//----- nvinfo : EIATTR_SW_WAR
	.align		4
.L_33:
        /*0060*/ 	.byte	0x04, 0x36
        /*0062*/ 	.short	(.L_35 - .L_34)
.L_34:
        /*0064*/ 	.word	0x00000008
.L_35:


//--------------------- .nv.callgraph             --------------------------
	.section	.nv.callgraph,"",@"SHT_CUDA_CALLGRAPH"
	.align	4
	.sectionentsize	8
	.align		4
        /*0000*/ 	.word	0x00000000
	.align		4
        /*0004*/ 	.word	0xffffffff
	.align		4
        /*0008*/ 	.word	0x00000000
	.align		4
        /*000c*/ 	.word	0xfffffffe
	.align		4
        /*0010*/ 	.word	0x00000000
	.align		4
        /*0014*/ 	.word	0xfffffffd
	.align		4
        /*0018*/ 	.word	0x00000000
	.align		4
        /*001c*/ 	.word	0xfffffffc


//--------------------- .text._Z9kernelWowPf      --------------------------
	.section	.text._Z9kernelWowPf,"ax",@progbits
	.align	128
        .global         _Z9kernelWowPf
        .type           _Z9kernelWowPf,@function
        .size           _Z9kernelWowPf,(.L_x_2 - _Z9kernelWowPf)
        .other          _Z9kernelWowPf,@"STO_CUDA_ENTRY STV_DEFAULT"
_Z9kernelWowPf:
.text._Z9kernelWowPf:
[----:B------:R-:W-:Y:S01]  /*0000*/  LDC R1, c[0x0][0x37c] ;  /* 0x0000df00ff017b82 */ /* 0x000fe20000000800 */
[----:B------:R-:W0:Y:S07]  /*0010*/  S2R R0, SR_TID.X ;  /* 0x0000000000007919 */ /* 0x000e2e0000002100 */
[----:B------:R-:W1:Y:S01]  /*0020*/  S2UR UR6, SR_CTAID.X ;  /* 0x00000000000679c3 */ /* 0x000e620000002500 */
[----:B------:R-:W2:Y:S07]  /*0030*/  LDCU.64 UR4, c[0x0][0x358] ;  /* 0x00006b00ff0477ac */ /* 0x000eae0008000a00 */
[----:B------:R-:W1:Y:S08]  /*0040*/  LDC R5, c[0x0][0x360] ;  /* 0x0000d800ff057b82 */ /* 0x000e700000000800 */
[----:B------:R-:W3:Y:S01]  /*0050*/  LDC.64 R2, c[0x0][0x380] ;  /* 0x0000e000ff027b82 */ /* 0x000ee20000000a00 */
[----:B0-----:R-:W-:Y:S01]  /*0060*/  I2FP.F32.U32 R7, R0 ;  /* 0x0000000000077245 */ /* 0x001fe20000201000 */
[----:B-1----:R-:W-:-:S04]  /*0070*/  IMAD R5, R5, UR6, R0 ;  /* 0x0000000605057c24 */ /* 0x002fc8000f8e0200 */
[----:B---3--:R-:W-:-:S05]  /*0080*/  IMAD.WIDE R2, R5, 0x4, R2 ;  /* 0x0000000405027825 */ /* 0x008fca00078e0202 */
[----:B--2---:R-:W-:Y:S01]  /*0090*/  STG.E desc[UR4][R2.64], R7 ;  /* 0x0000000702007986 */ /* 0x004fe2000c101904 */
[----:B------:R-:W-:Y:S05]  /*00a0*/  EXIT ;  /* 0x000000000000794d */ /* 0x000fea0003800000 */
.L_x_0:
[----:B------:R-:W-:-:S00]  /*00b0*/  BRA `(.L_x_0) ;  /* 0xfffffffc00fc7947 */ /* 0x000fc0000383ffff */
[----:B------:R-:W-:-:S00]  /*00c0*/  NOP ;  /* 0x0000000000007918 */ /* 0x000fc00000000000 */
        /* <DEDUP_REMOVED lines=11> */
.L_x_2:


//--------------------- .text._Z6kernelPfS_S_     --------------------------
	.section	.text._Z6kernelPfS_S_,"ax",@progbits
	.align	128
        .global         _Z6kernelPfS_S_
        .type           _Z6kernelPfS_S_,@function
        .size           _Z6kernelPfS_S_,(.L_x_3 - _Z6kernelPfS_S_)
        .other          _Z6kernelPfS_S_,@"STO_CUDA_ENTRY STV_DEFAULT"
_Z6kernelPfS_S_:
.text._Z6kernelPfS_S_:
[----:B------:R-:W-:Y:S01]  /*0000*/  LDC R1, c[0x0][0x37c] ;  /* 0x0000df00ff017b82 */ /* 0x000fe20000000800 */
[----:B------:R-:W0:Y:S07]  /*0010*/  S2R R9, SR_CTAID.Z ;  /* 0x0000000000097919 */ /* 0x000e2e0000002700 */
[----:B------:R-:W-:Y:S01]  /*0020*/  S2UR UR4, SR_CTAID.X ;  /* 0x00000000000479c3 */ /* 0x000fe20000002500 */
[----:B------:R-:W1:Y:S01]  /*0030*/  LDCU UR7, c[0x0][0x360] ;  /* 0x00006c00ff0777ac */ /* 0x000e620008000800 */
[----:B------:R-:W1:Y:S01]  /*0040*/  S2R R11, SR_TID.X ;  /* 0x00000000000b7919 */ /* 0x000e620000002100 */
[----:B------:R-:W2:Y:S01]  /*0050*/  LDCU UR8, c[0x0][0x364] ;  /* 0x00006c80ff0877ac */ /* 0x000ea20008000800 */
[----:B------:R-:W2:Y:S04]  /*0060*/  S2R R13, SR_TID.Y ;  /* 0x00000000000d7919 */ /* 0x000ea80000002200 */
[----:B------:R-:W3:Y:S01]  /*0070*/  S2UR UR6, SR_CTAID.Y ;  /* 0x00000000000679c3 */ /* 0x000ee20000002600 */
[----:B------:R-:W4:Y:S01]  /*0080*/  LDCU UR9, c[0x0][0x368] ;  /* 0x00006d00ff0977ac */ /* 0x000f220008000800 */
[----:B------:R-:W4:Y:S01]  /*0090*/  S2R R15, SR_TID.Z ;  /* 0x00000000000f7919 */ /* 0x000f220000002300 */
[----:B------:R-:W3:Y:S05]  /*00a0*/  LDCU UR5, c[0x0][0x374] ;  /* 0x00006e80ff0577ac */ /* 0x000eea0008000800 */
[----:B------:R-:W0:Y:S08]  /*00b0*/  LDC R0, c[0x0][0x378] ;  /* 0x0000de00ff007b82 */ /* 0x000e300000000800 */
[----:B------:R-:W5:Y:S08]  /*00c0*/  LDC.64 R2, c[0x0][0x380] ;  /* 0x0000e000ff027b82 */ /* 0x000f700000000a00 */
[----:B------:R-:W5:Y:S01]  /*00d0*/  LDC.64 R4, c[0x0][0x388] ;  /* 0x0000e200ff047b82 */ /* 0x000f620000000a00 */
[----:B---3--:R-:W-:-:S07]  /*00e0*/  UIMAD UR4, UR4, UR5, UR6 ;  /* 0x00000005040472a4 */ /* 0x008fce000f8e0206 */
[----:B------:R-:W3:Y:S01]  /*00f0*/  LDC.64 R6, c[0x0][0x390] ;  /* 0x0000e400ff067b82 */ /* 0x000ee20000000a00 */
[----:B0-----:R-:W-:-:S03]  /*0100*/  IMAD R0, R0, UR4, R9 ;  /* 0x0000000400007c24 */ /* 0x001fc6000f8e0209 */
[----:B------:R-:W0:Y:S01]  /*0110*/  LDCU.64 UR4, c[0x0][0x358] ;  /* 0x00006b00ff0477ac */ /* 0x000e220008000a00 */
[----:B-1----:R-:W-:-:S04]  /*0120*/  IMAD R0, R0, UR7, R11 ;  /* 0x0000000700007c24 */ /* 0x002fc8000f8e020b */
[----:B--2---:R-:W-:-:S04]  /*0130*/  IMAD R0, R0, UR8, R13 ;  /* 0x0000000800007c24 */ /* 0x004fc8000f8e020d */
[----:B----4-:R-:W-:-:S04]  /*0140*/  IMAD R9, R0, UR9, R15 ;  /* 0x0000000900097c24 */ /* 0x010fc8000f8e020f */
[----:B-----5:R-:W-:-:S04]  /*0150*/  IMAD.WIDE R2, R9, 0x4, R2 ;  /* 0x0000000409027825 */ /* 0x020fc800078e0202 */
[----:B------:R-:W-:-:S04]  /*0160*/  IMAD.WIDE R4, R9, 0x4, R4 ;  /* 0x0000000409047825 */ /* 0x000fc800078e0204 */
[----:B---3--:R-:W-:Y:S01]  /*0170*/  IMAD.WIDE R6, R9, 0x4, R6 ;  /* 0x0000000409067825 */ /* 0x008fe200078e0206 */
[----:B------:R-:W-:Y:S02]  /*0180*/  I2FP.F32.U32 R9, R11 ;  /* 0x0000000b00097245 */ /* 0x000fe40000201000 */
[----:B------:R-:W-:Y:S02]  /*0190*/  I2FP.F32.U32 R11, R13 ;  /* 0x0000000d000b7245 */ /* 0x000fe40000201000 */
[----:B------:R-:W-:Y:S01]  /*01a0*/  I2FP.F32.U32 R13, R15 ;  /* 0x0000000f000d7245 */ /* 0x000fe20000201000 */
[----:B0-----:R-:W-:Y:S04]  /*01b0*/  STG.E desc[UR4][R2.64], R9 ;  /* 0x0000000902007986 */ /* 0x001fe8000c101904 */
[----:B------:R-:W-:Y:S04]  /*01c0*/  STG.E desc[UR4][R4.64], R11 ;  /* 0x0000000b04007986 */ /* 0x000fe8000c101904 */
[----:B------:R-:W-:Y:S01]  /*01d0*/  STG.E desc[UR4][R6.64], R13 ;  /* 0x0000000d06007986 */ /* 0x000fe2000c101904 */
[----:B------:R-:W-:Y:S05]  /*01e0*/  EXIT ;  /* 0x000000000000794d */ /* 0x000fea0003800000 */
.L_x_1:
        /* <DEDUP_REMOVED lines=9> */
.L_x_3:


//--------------------- .nv.shared.reserved.0     --------------------------
	.section	.nv.shared.reserved.0,"aw",@nobits
	.weak		__nv_reservedSMEM_offset_0_alias
	.size		__nv_reservedSMEM_offset_0_alias, 0, 64
	.other		__nv_reservedSMEM_offset_0_alias,@"STO_CUDA_RESERVED_SHARED STV_DEFAULT"
__nv_reservedSMEM_offset_0_alias:
	.zero		0
	.zero		64


//--------------------- .nv.constant0._Z9kernelWowPf --------------------------
	.section	.nv.constant0._Z9kernelWowPf,"a",@progbits
	.sectionflags	@""
	.align	4
.nv.constant0._Z9kernelWowPf:
	.zero		904


//--------------------- .nv.constant0._Z6kernelPfS_S_ --------------------------
	.section	.nv.constant0._Z6kernelPfS_S_,"a",@progbits
	.sectionflags	@""
	.align	4
.nv.constant0._Z6kernelPfS_S_:
	.zero		920


//--------------------- SYMBOLS --------------------------

	.type		.nv.reservedSmem.offset0,@object
	.size		.nv.reservedSmem.offset0,0x4
